//
// Generated by NVIDIA NVVM Compiler
//
// Compiler Build ID: CL-36424714
// Cuda compilation tools, release 13.0, V13.0.88
// Based on NVVM 20.0.0
//

.version 9.0
.target sm_100
.address_size 64

	// .globl	_Z14calculate_histPcPii
// _ZZ14calculate_histPcPiiE6hist_s has been demoted

.visible .entry _Z14calculate_histPcPii(
	.param .u64 .ptr .align 1 _Z14calculate_histPcPii_param_0,
	.param .u64 .ptr .align 1 _Z14calculate_histPcPii_param_1,
	.param .u32 _Z14calculate_histPcPii_param_2
)
{
	.reg .pred 	%p<7>;
	.reg .b16 	%rs<4>;
	.reg .b32 	%r<27>;
	.reg .b64 	%rd<13>;
	// demoted variable
	.shared .align 4 .b8 _ZZ14calculate_histPcPiiE6hist_s[28];
	ld.param.u64 	%rd5, [_Z14calculate_histPcPii_param_0];
	ld.param.u64 	%rd6, [_Z14calculate_histPcPii_param_1];
	ld.param.u32 	%r11, [_Z14calculate_histPcPii_param_2];
	mov.u32 	%r12, %ctaid.x;
	mov.u32 	%r1, %ntid.x;
	mov.u32 	%r26, %tid.x;
	mad.lo.s32 	%r3, %r12, %r1, %r26;
	setp.gt.u32 	%p1, %r26, 6;
	@%p1 bra 	$L__BB0_2;
	shl.b32 	%r13, %r26, 2;
	mov.u32 	%r14, _ZZ14calculate_histPcPiiE6hist_s;
	add.s32 	%r15, %r14, %r13;
	mov.b32 	%r16, 0;
	st.shared.u32 	[%r15], %r16;
$L__BB0_2:
	bar.sync 	0;
	setp.ge.s32 	%p2, %r3, %r11;
	@%p2 bra 	$L__BB0_5;
	cvt.s64.s32 	%rd7, %r3;
	cvta.to.global.u64 	%rd8, %rd5;
	add.s64 	%rd9, %rd8, %rd7;
	ld.global.u8 	%rs2, [%rd9];
	add.s16 	%rs1, %rs2, -97;
	and.b16  	%rs3, %rs1, 255;
	setp.gt.u16 	%p3, %rs3, 25;
	@%p3 bra 	$L__BB0_5;
	cvt.u32.u16 	%r17, %rs1;
	and.b32  	%r18, %r17, 252;
	mov.u32 	%r19, _ZZ14calculate_histPcPiiE6hist_s;
	add.s32 	%r20, %r19, %r18;
	atom.shared.add.u32 	%r21, [%r20], 1;
$L__BB0_5:
	setp.gt.u32 	%p4, %r26, 6;
	bar.sync 	0;
	@%p4 bra 	$L__BB0_10;
	mul.wide.u32 	%rd10, %r26, 4;
	cvta.to.global.u64 	%rd11, %rd6;
	add.s64 	%rd12, %rd11, %rd10;
	mul.wide.u32 	%rd2, %r1, 4;
	shl.b32 	%r22, %r26, 2;
	mov.u32 	%r23, _ZZ14calculate_histPcPiiE6hist_s;
	add.s32 	%r25, %r23, %r22;
	shl.b32 	%r5, %r1, 2;
$L__BB0_7:
	ld.shared.u32 	%r8, [%r25];
	setp.lt.s32 	%p5, %r8, 1;
	@%p5 bra 	$L__BB0_9;
	atom.global.add.u32 	%r24, [%rd12], %r8;
$L__BB0_9:
	add.s32 	%r26, %r26, %r1;
	add.s64 	%rd12, %rd12, %rd2;
	add.s32 	%r25, %r25, %r5;
	setp.lt.u32 	%p6, %r26, 7;
	@%p6 bra 	$L__BB0_7;
$L__BB0_10:
	ret;

}


// ===== COMPILED SASS (sm_100) =====

	.target	sm_100

	.elftype	@"ET_EXEC"


//--------------------- .note.nv.tkinfo           --------------------------
	.section	.note.nv.tkinfo,"",@"SHT_NOTE"
	.sectionflags	@"SHF_NOTE_NV_TKINFO"
	.tkinfo
        /*0018*/ 	.word	0x00000002
        /*0030*/ 	.string	""
        /*0030*/ 	.string	"ptxas"
        /*0030*/ 	.string	"Cuda compilation tools, release 13.0, V13.0.88"
        /*0030*/ 	.string	"Build cuda_13.0.r13.0/compiler.36424714_0"
        /*0030*/ 	.string	"-arch sm_100 -m 64 "



//--------------------- .note.nv.cuinfo           --------------------------
	.section	.note.nv.cuinfo,"",@"SHT_NOTE"
	.sectionflags	@"SHF_NOTE_NV_CUINFO"
        /*0018*/ 	.short	0x0002
        /*001a*/ 	.short	0x0064
        /*001c*/ 	.short	0x0082
	.zero		2


//--------------------- .nv.info                  --------------------------
	.section	.nv.info,"",@"SHT_CUDA_INFO"
	.align	4


	//----- nvinfo : EIATTR_REGCOUNT
	.align		4
        /*0000*/ 	.byte	0x04, 0x2f
        /*0002*/ 	.short	(.L_1 - .L_0)
	.align		4
.L_0:
        /*0004*/ 	.word	index@(_Z14calculate_histPcPii)
        /*0008*/ 	.word	0x0000000a


	//----- nvinfo : EIATTR_FRAME_SIZE
	.align		4
.L_1:
        /*000c*/ 	.byte	0x04, 0x11
        /*000e*/ 	.short	(.L_3 - .L_2)
	.align		4
.L_2:
        /*0010*/ 	.word	index@(_Z14calculate_histPcPii)
        /*0014*/ 	.word	0x00000000


	//----- nvinfo : EIATTR_MIN_STACK_SIZE
	.align		4
.L_3:
        /*0018*/ 	.byte	0x04, 0x12
        /*001a*/ 	.short	(.L_5 - .L_4)
	.align		4
.L_4:
        /*001c*/ 	.word	index@(_Z14calculate_histPcPii)
        /*0020*/ 	.word	0x00000000
.L_5:


//--------------------- .nv.compat                --------------------------
	.section	.nv.compat,"",@"SHT_CUDA_COMPAT_INFO"
	.align	4
        /*0000*/ 	.byte	0x02, 0x09, 0x00, 0x00, 0x02, 0x02, 0x01, 0x00, 0x02, 0x05, 0x05, 0x00, 0x03, 0x07, 0x01, 0x01
        /*0010*/ 	.byte	0x02, 0x03, 0x00, 0x00, 0x02, 0x06, 0x01, 0x00, 0x04, 0x0b, 0x08, 0x00, 0x09, 0x00, 0x00, 0x00
        /*0020*/ 	.byte	0x00, 0x00, 0x00, 0x00


//--------------------- .nv.info._Z14calculate_histPcPii --------------------------
	.section	.nv.info._Z14calculate_histPcPii,"",@"SHT_CUDA_INFO"
	.sectionflags	@""
	.align	4


	//----- nvinfo : EIATTR_CUDA_API_VERSION
	.align		4
        /*0000*/ 	.byte	0x04, 0x37
        /*0002*/ 	.short	(.L_7 - .L_6)
.L_6:
        /*0004*/ 	.word	0x00000082


	//----- nvinfo : EIATTR_KPARAM_INFO
	.align		4
.L_7:
        /*0008*/ 	.byte	0x04, 0x17
        /*000a*/ 	.short	(.L_9 - .L_8)
.L_8:
        /*000c*/ 	.word	0x00000000
        /*0010*/ 	.short	0x0002
        /*0012*/ 	.short	0x0010
        /*0014*/ 	.byte	0x00, 0xf0, 0x11, 0x00


	//----- nvinfo : EIATTR_KPARAM_INFO
	.align		4
.L_9:
        /*0018*/ 	.byte	0x04, 0x17
        /*001a*/ 	.short	(.L_11 - .L_10)
.L_10:
        /*001c*/ 	.word	0x00000000
        /*0020*/ 	.short	0x0001
        /*0022*/ 	.short	0x0008
        /*0024*/ 	.byte	0x00, 0xf5, 0x21, 0x00


	//----- nvinfo : EIATTR_KPARAM_INFO
	.align		4
.L_11:
        /*0028*/ 	.byte	0x04, 0x17
        /*002a*/ 	.short	(.L_13 - .L_12)
.L_12:
        /*002c*/ 	.word	0x00000000
        /*0030*/ 	.short	0x0000
        /*0032*/ 	.short	0x0000
        /*0034*/ 	.byte	0x00, 0xf5, 0x21, 0x00


	//----- nvinfo : EIATTR_SPARSE_MMA_MASK
	.align		4
.L_13:
        /*0038*/ 	.byte	0x03, 0x50
        /*003a*/ 	.short	0x0000


	//----- nvinfo : EIATTR_MAXREG_COUNT
	.align		4
        /*003c*/ 	.byte	0x03, 0x1b
        /*003e*/ 	.short	0x00ff


	//----- nvinfo : EIATTR_NUM_BARRIERS
	.align		4
        /*0040*/ 	.byte	0x02, 0x4c
        /*0042*/ 	.byte	0x01
	.zero		1


	//----- nvinfo : EIATTR_MERCURY_ISA_VERSION
	.align		4
        /*0044*/ 	.byte	0x03, 0x5f
        /*0046*/ 	.short	0x0101


	//----- nvinfo : EIATTR_VRC_CTA_INIT_COUNT
	.align		4
        /*0048*/ 	.byte	0x02, 0x4a
	.zero		1
	.zero		1


	//----- nvinfo : EIATTR_EXIT_INSTR_OFFSETS
	.align		4
        /*004c*/ 	.byte	0x04, 0x1c
        /*004e*/ 	.short	(.L_15 - .L_14)


	//   ....[0]....
.L_14:
        /*0050*/ 	.word	0x00000210


	//   ....[1]....
        /*0054*/ 	.word	0x00000330


	//----- nvinfo : EIATTR_CRS_STACK_SIZE
	.align		4
.L_15:
        /*0058*/ 	.byte	0x04, 0x1e
        /*005a*/ 	.short	(.L_17 - .L_16)
.L_16:
        /*005c*/ 	.word	0x00000000


	//----- nvinfo : EIATTR_CBANK_PARAM_SIZE
	.align		4
.L_17:
        /*0060*/ 	.byte	0x03, 0x19
        /*0062*/ 	.short	0x0014


	//----- nvinfo : EIATTR_PARAM_CBANK
	.align		4
        /*0064*/ 	.byte	0x04, 0x0a
        /*0066*/ 	.short	(.L_19 - .L_18)
	.align		4
.L_18:
        /*0068*/ 	.word	index@(.nv.constant0._Z14calculate_histPcPii)
        /*006c*/ 	.short	0x0380
        /*006e*/ 	.short	0x0014


	//----- nvinfo : EIATTR_SW_WAR
	.align		4
.L_19:
        /*0070*/ 	.byte	0x04, 0x36
        /*0072*/ 	.short	(.L_21 - .L_20)
.L_20:
        /*0074*/ 	.word	0x00000008
.L_21:


//--------------------- .nv.callgraph             --------------------------
	.section	.nv.callgraph,"",@"SHT_CUDA_CALLGRAPH"
	.align	4
	.sectionentsize	8
	.align		4
        /*0000*/ 	.word	0x00000000
	.align		4
        /*0004*/ 	.word	0xffffffff
	.align		4
        /*0008*/ 	.word	0x00000000
	.align		4
        /*000c*/ 	.word	0xfffffffe
	.align		4
        /*0010*/ 	.word	0x00000000
	.align		4
        /*0014*/ 	.word	0xfffffffd
	.align		4
        /*0018*/ 	.word	0x00000000
	.align		4
        /*001c*/ 	.word	0xfffffffc


//--------------------- .text._Z14calculate_histPcPii --------------------------
	.section	.text._Z14calculate_histPcPii,"ax",@progbits
	.align	128
        .global         _Z14calculate_histPcPii
        .type           _Z14calculate_histPcPii,@function
        .size           _Z14calculate_histPcPii,(.L_x_6 - _Z14calculate_histPcPii)
        .other          _Z14calculate_histPcPii,@"STO_CUDA_ENTRY STV_DEFAULT"
_Z14calculate_histPcPii:
.text._Z14calculate_histPcPii:
[----:B------:R-:W-:Y:S01]  /*0000*/  LDC R1, c[0x0][0x37c] ;  /* 0x0000df00ff017b82 */ /* 0x000fe20000000800 */
[----:B------:R-:W0:Y:S07]  /*0010*/  S2R R5, SR_TID.X ;  /* 0x0000000000057919 */ /* 0x000e2e0000002100 */
[----:B------:R-:W1:Y:S01]  /*0020*/  S2UR UR4, SR_CTAID.X ;  /* 0x00000000000479c3 */ /* 0x000e620000002500 */
[----:B------:R-:W2:Y:S01]  /*0030*/  LDCU UR5, c[0x0][0x390] ;  /* 0x00007200ff0577ac */ /* 0x000ea20008000800 */
[----:B------:R-:W-:Y:S01]  /*0040*/  BSSY.RECONVERGENT B0, `(.L_x_0) ;  /* 0x000001b000007945 */ /* 0x000fe20003800200 */
[----:B------:R-:W3:Y:S05]  /*0050*/  LDCU.64 UR6, c[0x0][0x358] ;  /* 0x00006b00ff0677ac */ /* 0x000eea0008000a00 */
[----:B------:R-:W1:Y:S01]  /*0060*/  LDC R6, c[0x0][0x360] ;  /* 0x0000d800ff067b82 */ /* 0x000e620000000800 */
[C---:B0-----:R-:W-:Y:S01]  /*0070*/  ISETP.GT.U32.AND P1, PT, R5.reuse, 0x6, PT ;  /* 0x000000060500780c */ /* 0x041fe20003f24070 */
[----:B-1----:R-:W-:Y:S01]  /*0080*/  IMAD R4, R6, UR4, R5 ;  /* 0x0000000406047c24 */ /* 0x002fe2000f8e0205 */
[----:B------:R-:W-:-:S04]  /*0090*/  ISETP.GT.U32.AND P0, PT, R5, 0x6, PT ;  /* 0x000000060500780c */ /* 0x000fc80003f04070 */
[----:B--2---:R-:W-:-:S07]  /*00a0*/  ISETP.GE.AND P2, PT, R4, UR5, PT ;  /* 0x0000000504007c0c */ /* 0x004fce000bf46270 */
[----:B------:R-:W0:Y:S01]  /*00b0*/  @!P1 S2R R3, SR_CgaCtaId ;  /* 0x0000000000039919 */ /* 0x000e220000008800 */
[----:B------:R-:W-:-:S04]  /*00c0*/  @!P1 MOV R0, 0x400 ;  /* 0x0000040000009802 */ /* 0x000fc80000000f00 */
[----:B0-----:R-:W-:-:S05]  /*00d0*/  @!P1 LEA R0, R3, R0, 0x18 ;  /* 0x0000000003009211 */ /* 0x001fca00078ec0ff */
[----:B------:R-:W-:-:S05]  /*00e0*/  @!P1 IMAD R0, R5, 0x4, R0 ;  /* 0x0000000405009824 */ /* 0x000fca00078e0200 */
[----:B------:R0:W-:Y:S01]  /*00f0*/  @!P1 STS [R0], RZ ;  /* 0x000000ff00009388 */ /* 0x0001e20000000800 */
[----:B------:R-:W-:Y:S06]  /*0100*/  BAR.SYNC.DEFER_BLOCKING 0x0 ;  /* 0x0000000000007b1d */ /* 0x000fec0000010000 */
[----:B---3--:R-:W-:Y:S05]  /*0110*/  @P2 BRA `(.L_x_1) ;  /* 0x0000000000342947 */ /* 0x008fea0003800000 */
[----:B------:R-:W1:Y:S02]  /*0120*/  LDCU.64 UR4, c[0x0][0x380] ;  /* 0x00007000ff0477ac */ /* 0x000e640008000a00 */
[----:B-1----:R-:W-:-:S04]  /*0130*/  IADD3 R2, P1, PT, R4, UR4, RZ ;  /* 0x0000000404027c10 */ /* 0x002fc8000ff3e0ff */
[----:B------:R-:W-:-:S05]  /*0140*/  LEA.HI.X.SX32 R3, R4, UR5, 0x1, P1 ;  /* 0x0000000504037c11 */ /* 0x000fca00088f0eff */
[----:B------:R-:W0:Y:S02]  /*0150*/  LDG.E.U8 R2, desc[UR6][R2.64] ;  /* 0x0000000602027981 */ /* 0x000e24000c1e1100 */
[----:B0-----:R-:W-:-:S05]  /*0160*/  VIADD R0, R2, 0xffffff9f ;  /* 0xffffff9f02007836 */ /* 0x001fca0000000000 */
[----:B------:R-:W-:-:S04]  /*0170*/  LOP3.LUT R4, R0, 0xff, RZ, 0xc0, !PT ;  /* 0x000000ff00047812 */ /* 0x000fc800078ec0ff */
[----:B------:R-:W-:-:S13]  /*0180*/  ISETP.GT.U32.AND P1, PT, R4, 0x19, PT ;  /* 0x000000190400780c */ /* 0x000fda0003f24070 */
[----:B------:R-:W-:Y:S05]  /*0190*/  @P1 BRA `(.L_x_1) ;  /* 0x0000000000141947 */ /* 0x000fea0003800000 */
[----:B------:R-:W0:Y:S01]  /*01a0*/  S2UR UR5, SR_CgaCtaId ;  /* 0x00000000000579c3 */ /* 0x000e220000008800 */
[----:B------:R-:W-:Y:S01]  /*01b0*/  UMOV UR4, 0x400 ;  /* 0x0000040000047882 */ /* 0x000fe20000000000 */
[----:B------:R-:W-:Y:S01]  /*01c0*/  LOP3.LUT R0, R0, 0xfc, RZ, 0xc0, !PT ;  /* 0x000000fc00007812 */ /* 0x000fe200078ec0ff */
[----:B0-----:R-:W-:-:S09]  /*01d0*/  ULEA UR4, UR5, UR4, 0x18 ;  /* 0x0000000405047291 */ /* 0x001fd2000f8ec0ff */
[----:B------:R1:W-:Y:S03]  /*01e0*/  ATOMS.POPC.INC.32 RZ, [R0+UR4] ;  /* 0x0000000000ff7f8c */ /* 0x0003e6000d800004 */
.L_x_1:
[----:B------:R-:W-:Y:S05]  /*01f0*/  BSYNC.RECONVERGENT B0 ;  /* 0x0000000000007941 */ /* 0x000fea0003800200 */
.L_x_0:
[----:B------:R-:W-:Y:S06]  /*0200*/  BAR.SYNC.DEFER_BLOCKING 0x0 ;  /* 0x0000000000007b1d */ /* 0x000fec0000010000 */
[----:B------:R-:W-:Y:S05]  /*0210*/  @P0 EXIT ;  /* 0x000000000000094d */ /* 0x000fea0003800000 */
[----:B------:R-:W2:Y:S01]  /*0220*/  S2UR UR5, SR_CgaCtaId ;  /* 0x00000000000579c3 */ /* 0x000ea20000008800 */
[----:B------:R-:W-:-:S07]  /*0230*/  UMOV UR4, 0x400 ;  /* 0x0000040000047882 */ /* 0x000fce0000000000 */
[----:B------:R-:W3:Y:S01]  /*0240*/  LDC.64 R2, c[0x0][0x388] ;  /* 0x0000e200ff027b82 */ /* 0x000ee20000000a00 */
[----:B--2---:R-:W-:-:S06]  /*0250*/  ULEA UR4, UR5, UR4, 0x18 ;  /* 0x0000000405047291 */ /* 0x004fcc000f8ec0ff */
[C---:B01----:R-:W-:Y:S01]  /*0260*/  LEA R0, R5.reuse, UR4, 0x2 ;  /* 0x0000000405007c11 */ /* 0x043fe2000f8e10ff */
[----:B---3--:R-:W-:-:S07]  /*0270*/  IMAD.WIDE.U32 R2, R5, 0x4, R2 ;  /* 0x0000000405027825 */ /* 0x008fce00078e0002 */
.L_x_4:
[----:B------:R-:W0:Y:S01]  /*0280*/  LDS R7, [R0] ;  /* 0x0000000000077984 */ /* 0x000e220000000800 */
[----:B------:R-:W-:Y:S01]  /*0290*/  IMAD.IADD R5, R6, 0x1, R5 ;  /* 0x0000000106057824 */ /* 0x000fe200078e0205 */
[----:B------:R-:W-:Y:S04]  /*02a0*/  BSSY.RECONVERGENT B0, `(.L_x_2) ;  /* 0x0000005000007945 */ /* 0x000fe80003800200 */
[----:B------:R-:W-:Y:S02]  /*02b0*/  ISETP.GE.U32.AND P1, PT, R5, 0x7, PT ;  /* 0x000000070500780c */ /* 0x000fe40003f26070 */
[----:B0-----:R-:W-:-:S13]  /*02c0*/  ISETP.GE.AND P0, PT, R7, 0x1, PT ;  /* 0x000000010700780c */ /* 0x001fda0003f06270 */
[----:B------:R-:W-:Y:S05]  /*02d0*/  @!P0 BRA `(.L_x_3) ;  /* 0x0000000000048947 */ /* 0x000fea0003800000 */
[----:B------:R0:W-:Y:S02]  /*02e0*/  REDG.E.ADD.STRONG.GPU desc[UR6][R2.64], R7 ;  /* 0x000000070200798e */ /* 0x0001e4000c12e106 */
.L_x_3:
[----:B------:R-:W-:Y:S05]  /*02f0*/  BSYNC.RECONVERGENT B0 ;  /* 0x0000000000007941 */ /* 0x000fea0003800200 */
.L_x_2:
[C---:B------:R-:W-:Y:S02]  /*0300*/  IMAD R0, R6.reuse, 0x4, R0 ;  /* 0x0000000406007824 */ /* 0x040fe400078e0200 */
[----:B0-----:R-:W-:Y:S01]  /*0310*/  IMAD.WIDE.U32 R2, R6, 0x4, R2 ;  /* 0x0000000406027825 */ /* 0x001fe200078e0002 */
[----:B------:R-:W-:Y:S06]  /*0320*/  @!P1 BRA `(.L_x_4) ;  /* 0xfffffffc00d49947 */ /* 0x000fec000383ffff */
[----:B------:R-:W-:Y:S05]  /*0330*/  EXIT ;  /* 0x000000000000794d */ /* 0x000fea0003800000 */
.L_x_5:
[----:B------:R-:W-:-:S00]  /*0340*/  BRA `(.L_x_5) ;  /* 0xfffffffc00fc7947 */ /* 0x000fc0000383ffff */
[----:B------:R-:W-:-:S00]  /*0350*/  NOP ;  /* 0x0000000000007918 */ /* 0x000fc00000000000 */
        /* <DEDUP_REMOVED lines=10> */
.L_x_6:


//--------------------- .nv.shared._Z14calculate_histPcPii --------------------------
	.section	.nv.shared._Z14calculate_histPcPii,"aw",@nobits
	.sectionflags	@""
	.align	4
.nv.shared._Z14calculate_histPcPii:
	.zero		1052


//--------------------- .nv.shared.reserved.0     --------------------------
	.section	.nv.shared.reserved.0,"aw",@nobits
	.weak		__nv_reservedSMEM_offset_0_alias
	.size		__nv_reservedSMEM_offset_0_alias, 0, 64
	.other		__nv_reservedSMEM_offset_0_alias,@"STO_CUDA_RESERVED_SHARED STV_DEFAULT"
__nv_reservedSMEM_offset_0_alias:
	.zero		0
	.zero		64


//--------------------- .nv.constant0._Z14calculate_histPcPii --------------------------
	.section	.nv.constant0._Z14calculate_histPcPii,"a",@progbits
	.sectionflags	@""
	.align	4
.nv.constant0._Z14calculate_histPcPii:
	.zero		916


//--------------------- SYMBOLS --------------------------

	.type		.nv.reservedSmem.offset0,@object
	.size		.nv.reservedSmem.offset0,0x4
	.type		.nv.reservedSmem.cap,@object
	.size		.nv.reservedSmem.cap,0x4
